	.headerflags	@"EF_CUDA_TEXMODE_UNIFIED EF_CUDA_64BIT_ADDRESS EF_CUDA_ACCELERATORS EF_CUDA_SM90 EF_CUDA_VIRTUAL_SM(EF_CUDA_SM90)"
	.elftype	@"ET_EXEC"


//--------------------- .nv.info                  --------------------------
	.section	.nv.info,"",@"SHT_CUDA_INFO"
	.align	4


	//----- nvinfo : EIATTR_REGCOUNT
	.align		4
        /*0000*/ 	.byte	0x04, 0x2f
        /*0002*/ 	.short	(.L_1 - .L_0)
	.align		4
.L_0:
        /*0004*/ 	.word	index@(triton_poi_fused_convolution_relu_9)
        /*0008*/ 	.word	0x00000015


	//----- nvinfo : EIATTR_MIN_STACK_SIZE
	.align		4
.L_1:
        /*000c*/ 	.byte	0x04, 0x12
        /*000e*/ 	.short	(.L_3 - .L_2)
	.align		4
.L_2:
        /*0010*/ 	.word	index@(triton_poi_fused_convolution_relu_9)
        /*0014*/ 	.word	0x00000000


	//----- nvinfo : EIATTR_FRAME_SIZE
	.align		4
.L_3:
        /*0018*/ 	.byte	0x04, 0x11
        /*001a*/ 	.short	(.L_5 - .L_4)
	.align		4
.L_4:
        /*001c*/ 	.word	index@(triton_poi_fused_convolution_relu_9)
        /*0020*/ 	.word	0x00000000


	//----- nvinfo : EIATTR_MIN_STACK_SIZE
	.align		4
.L_5:
        /*0024*/ 	.byte	0x04, 0x12
        /*0026*/ 	.short	(.L_7 - .L_6)
	.align		4
.L_6:
        /*0028*/ 	.word	index@(triton_poi_fused_convolution_relu_9)
        /*002c*/ 	.word	0x00000000
.L_7:


//--------------------- .nv.info.triton_poi_fused_convolution_relu_9 --------------------------
	.section	.nv.info.triton_poi_fused_convolution_relu_9,"",@"SHT_CUDA_INFO"
	.sectionflags	@""
	.align	4


	//----- nvinfo : EIATTR_CUDA_API_VERSION
	.align		4
        /*0000*/ 	.byte	0x04, 0x37
        /*0002*/ 	.short	(.L_9 - .L_8)
.L_8:
        /*0004*/ 	.word	0x0000007c


	//----- nvinfo : EIATTR_KPARAM_INFO
	.align		4
.L_9:
        /*0008*/ 	.byte	0x04, 0x17
        /*000a*/ 	.short	(.L_11 - .L_10)
.L_10:
        /*000c*/ 	.word	0x00000000
        /*0010*/ 	.short	0x0003
        /*0012*/ 	.short	0x0018
        /*0014*/ 	.byte	0x00, 0xf0, 0x11, 0x00


	//----- nvinfo : EIATTR_KPARAM_INFO
	.align		4
.L_11:
        /*0018*/ 	.byte	0x04, 0x17
        /*001a*/ 	.short	(.L_13 - .L_12)
.L_12:
        /*001c*/ 	.word	0x00000000
        /*0020*/ 	.short	0x0002
        /*0022*/ 	.short	0x0010
        /*0024*/ 	.byte	0x00, 0xf4, 0x21, 0x00


	//----- nvinfo : EIATTR_KPARAM_INFO
	.align		4
.L_13:
        /*0028*/ 	.byte	0x04, 0x17
        /*002a*/ 	.short	(.L_15 - .L_14)
.L_14:
        /*002c*/ 	.word	0x00000000
        /*0030*/ 	.short	0x0001
        /*0032*/ 	.short	0x0008
        /*0034*/ 	.byte	0x00, 0xf4, 0x21, 0x00


	//----- nvinfo : EIATTR_KPARAM_INFO
	.align		4
.L_15:
        /*0038*/ 	.byte	0x04, 0x17
        /*003a*/ 	.short	(.L_17 - .L_16)
.L_16:
        /*003c*/ 	.word	0x00000000
        /*0040*/ 	.short	0x0000
        /*0042*/ 	.short	0x0000
        /*0044*/ 	.byte	0x00, 0xf4, 0x21, 0x00


	//----- nvinfo : EIATTR_SPARSE_MMA_MASK
	.align		4
.L_17:
        /*0048*/ 	.byte	0x03, 0x50
        /*004a*/ 	.short	0x0000


	//----- nvinfo : EIATTR_MAXREG_COUNT
	.align		4
        /*004c*/ 	.byte	0x03, 0x1b
        /*004e*/ 	.short	0x00ff


	//----- nvinfo : EIATTR_EXIT_INSTR_OFFSETS
	.align		4
        /*0050*/ 	.byte	0x04, 0x1c
        /*0052*/ 	.short	(.L_19 - .L_18)


	//   ....[0]....
.L_18:
        /*0054*/ 	.word	0x00000440


	//----- nvinfo : EIATTR_REQNTID
	.align		4
.L_19:
        /*0058*/ 	.byte	0x04, 0x10
        /*005a*/ 	.short	(.L_21 - .L_20)
.L_20:
        /*005c*/ 	.word	0x00000080
        /*0060*/ 	.word	0x00000001
        /*0064*/ 	.word	0x00000001


	//----- nvinfo : EIATTR_CBANK_PARAM_SIZE
	.align		4
.L_21:
        /*0068*/ 	.byte	0x03, 0x19
        /*006a*/ 	.short	0x001c


	//----- nvinfo : EIATTR_PARAM_CBANK
	.align		4
        /*006c*/ 	.byte	0x04, 0x0a
        /*006e*/ 	.short	(.L_23 - .L_22)
	.align		4
.L_22:
        /*0070*/ 	.word	index@(.nv.constant0.triton_poi_fused_convolution_relu_9)
        /*0074*/ 	.short	0x0210
        /*0076*/ 	.short	0x001c


	//----- nvinfo : EIATTR_SW_WAR
	.align		4
.L_23:
        /*0078*/ 	.byte	0x04, 0x36
        /*007a*/ 	.short	(.L_25 - .L_24)
.L_24:
        /*007c*/ 	.word	0x00000008
.L_25:


//--------------------- .nv.callgraph             --------------------------
	.section	.nv.callgraph,"",@"SHT_CUDA_CALLGRAPH"
	.align	4
	.sectionentsize	8
	.align		4
        /*0000*/ 	.word	0x00000000
	.align		4
        /*0004*/ 	.word	0xffffffff
	.align		4
        /*0008*/ 	.word	0x00000000
	.align		4
        /*000c*/ 	.word	0xfffffffe
	.align		4
        /*0010*/ 	.word	0x00000000
	.align		4
        /*0014*/ 	.word	0xfffffffd
	.align		4
        /*0018*/ 	.word	0x00000000
	.align		4
        /*001c*/ 	.word	0xfffffffc


//--------------------- .text.triton_poi_fused_convolution_relu_9 --------------------------
	.section	.text.triton_poi_fused_convolution_relu_9,"ax",@progbits
	.align	128
        .global         triton_poi_fused_convolution_relu_9
        .type           triton_poi_fused_convolution_relu_9,@function
        .size           triton_poi_fused_convolution_relu_9,(.L_x_1 - triton_poi_fused_convolution_relu_9)
        .other          triton_poi_fused_convolution_relu_9,@"STO_CUDA_ENTRY STV_DEFAULT"
triton_poi_fused_convolution_relu_9:
.text.triton_poi_fused_convolution_relu_9:
[----:B------:R-:W-:Y:S01]  /*0000*/  LDC R1, c[0x0][0x28] ;  /* 0x00000a00ff017b82 */ /* 0x000fe20000000800 */
[----:B------:R-:W1:Y:S01]  /*0010*/  S2R R0, SR_TID.X ;  /* 0x0000000000007919 */ /* 0x000e620000002100 */
[----:B------:R-:W-:-:S06]  /*0020*/  ULDC.64 UR4, c[0x0][0x208] ;  /* 0x0000820000047ab9 */ /* 0x000fcc0000000a00 */
[----:B------:R-:W2:Y:S01]  /*0030*/  LDC.64 R16, c[0x0][0x220] ;  /* 0x00008800ff107b82 */ /* 0x000ea20000000a00 */
[----:B------:R-:W3:Y:S01]  /*0040*/  S2R R5, SR_CTAID.X ;  /* 0x0000000000057919 */ /* 0x000ee20000002500 */
[----:B-1----:R-:W-:Y:S01]  /*0050*/  IMAD.SHL.U32 R0, R0, 0x4, RZ ;  /* 0x0000000400007824 */ /* 0x002fe200078e00ff */
[----:B---3--:R-:W-:-:S04]  /*0060*/  SHF.R.S32.HI R3, RZ, 0x15, R5 ;  /* 0x00000015ff037819 */ /* 0x008fc80000011405 */
[----:B------:R-:W-:Y:S02]  /*0070*/  LOP3.LUT R0, R0, 0x1fc, RZ, 0xc0, !PT ;  /* 0x000001fc00007812 */ /* 0x000fe400078ec0ff */
[----:B------:R-:W-:-:S03]  /*0080*/  SGXT R3, R3, 0x1 ;  /* 0x000000010303781a */ /* 0x000fc60000000200 */
[----:B------:R-:W-:-:S05]  /*0090*/  IMAD R0, R5, 0x400, R0 ;  /* 0x0000040005007824 */ /* 0x000fca00078e0200 */
[----:B------:R-:W-:-:S04]  /*00a0*/  LEA.HI R3, R3, R0, RZ, 0x10 ;  /* 0x0000000003037211 */ /* 0x000fc800078f80ff */
[C---:B------:R-:W-:Y:S01]  /*00b0*/  PRMT R4, R3.reuse, 0xbb32, RZ ;  /* 0x0000bb3203047816 */ /* 0x040fe200000000ff */
[C---:B------:R-:W-:Y:S01]  /*00c0*/  VIADD R2, R3.reuse, 0x200 ;  /* 0x0000020003027836 */ /* 0x040fe20000000000 */
[----:B------:R-:W-:Y:S02]  /*00d0*/  PRMT R6, R3, 0x7632, R6 ;  /* 0x0000763203067816 */ /* 0x000fe40000000006 */
[----:B------:R-:W-:Y:S02]  /*00e0*/  SHF.R.S32.HI R4, RZ, 0xf, R4 ;  /* 0x0000000fff047819 */ /* 0x000fe40000011404 */
[----:B------:R-:W-:Y:S02]  /*00f0*/  PRMT R7, R2, 0xbb32, RZ ;  /* 0x0000bb3202077816 */ /* 0x000fe400000000ff */
[----:B------:R-:W-:Y:S02]  /*0100*/  LOP3.LUT R3, R4, 0xffff, RZ, 0xc0, !PT ;  /* 0x0000ffff04037812 */ /* 0x000fe400078ec0ff */
[----:B------:R-:W-:Y:S01]  /*0110*/  SHF.R.S32.HI R7, RZ, 0xf, R7 ;  /* 0x0000000fff077819 */ /* 0x000fe20000011407 */
[----:B------:R-:W1:Y:S01]  /*0120*/  LDC.64 R4, c[0x0][0x210] ;  /* 0x00008400ff047b82 */ /* 0x000e620000000a00 */
[----:B------:R-:W-:-:S02]  /*0130*/  LEA.HI R3, R3, R6, RZ, 0x18 ;  /* 0x0000000603037211 */ /* 0x000fc400078fc0ff */
[----:B------:R-:W-:Y:S02]  /*0140*/  LOP3.LUT R9, R7, 0xffff, RZ, 0xc0, !PT ;  /* 0x0000ffff07097812 */ /* 0x000fe400078ec0ff */
[----:B------:R-:W-:Y:S02]  /*0150*/  PRMT R8, R2, 0x7632, R8 ;  /* 0x0000763202087816 */ /* 0x000fe40000000008 */
[----:B------:R-:W-:Y:S02]  /*0160*/  LOP3.LUT R7, R3, 0xff00, RZ, 0xc0, !PT ;  /* 0x0000ff0003077812 */ /* 0x000fe400078ec0ff */
[----:B------:R-:W3:Y:S01]  /*0170*/  LDC.64 R2, c[0x0][0x218] ;  /* 0x00008600ff027b82 */ /* 0x000ee20000000a00 */
[----:B------:R-:W-:Y:S02]  /*0180*/  LEA.HI R9, R9, R8, RZ, 0x18 ;  /* 0x0000000809097211 */ /* 0x000fe400078fc0ff */
[----:B------:R-:W-:Y:S02]  /*0190*/  IMAD.MOV R7, RZ, RZ, -R7 ;  /* 0x000000ffff077224 */ /* 0x000fe400078e0a07 */
[----:B------:R-:W-:-:S03]  /*01a0*/  LOP3.LUT R9, R9, 0xff00, RZ, 0xc0, !PT ;  /* 0x0000ff0009097812 */ /* 0x000fc600078ec0ff */
[----:B------:R-:W-:Y:S02]  /*01b0*/  PRMT R7, R7, 0x7710, RZ ;  /* 0x0000771007077816 */ /* 0x000fe400000000ff */
[----:B------:R-:W-:-:S03]  /*01c0*/  IMAD.MOV R9, RZ, RZ, -R9 ;  /* 0x000000ffff097224 */ /* 0x000fc600078e0a09 */
[----:B------:R-:W-:Y:S02]  /*01d0*/  IMAD.IADD R6, R6, 0x1, R7 ;  /* 0x0000000106067824 */ /* 0x000fe400078e0207 */
[----:B------:R-:W-:Y:S01]  /*01e0*/  PRMT R7, R9, 0x7710, RZ ;  /* 0x0000771009077816 */ /* 0x000fe200000000ff */
[----:B-1----:R-:W-:Y:S02]  /*01f0*/  IMAD.WIDE R12, R0, 0x4, R4 ;  /* 0x00000004000c7825 */ /* 0x002fe400078e0204 */
[----:B------:R-:W-:Y:S02]  /*0200*/  PRMT R15, R6, 0x9910, RZ ;  /* 0x00009910060f7816 */ /* 0x000fe400000000ff */
[----:B------:R-:W-:Y:S02]  /*0210*/  IMAD.IADD R8, R8, 0x1, R7 ;  /* 0x0000000108087824 */ /* 0x000fe400078e0207 */
[----:B------:R-:W4:Y:S01]  /*0220*/  LDG.E.128 R4, desc[UR4][R12.64] ;  /* 0x000000040c047981 */ /* 0x000f22000c1e1d00 */
[----:B---3--:R-:W-:-:S02]  /*0230*/  IMAD.WIDE R14, R15, 0x4, R2 ;  /* 0x000000040f0e7825 */ /* 0x008fc400078e0202 */
[----:B------:R-:W-:-:S04]  /*0240*/  PRMT R9, R8, 0x9910, RZ ;  /* 0x0000991008097816 */ /* 0x000fc800000000ff */
[----:B------:R-:W4:Y:S01]  /*0250*/  LDG.E.EL R14, desc[UR4][R14.64] ;  /* 0x000000040e0e7981 */ /* 0x000f22000c2e1900 */
[----:B------:R-:W-:-:S03]  /*0260*/  IMAD.WIDE R2, R9, 0x4, R2 ;  /* 0x0000000409027825 */ /* 0x000fc600078e0202 */
[----:B------:R-:W3:Y:S04]  /*0270*/  LDG.E.128 R8, desc[UR4][R12.64+0x800] ;  /* 0x000800040c087981 */ /* 0x000ee8000c1e1d00 */
[----:B------:R2:W3:Y:S02]  /*0280*/  LDG.E.EL R18, desc[UR4][R2.64] ;  /* 0x0000000402127981 */ /* 0x0004e4000c2e1900 */
[----:B--2---:R-:W-:Y:S01]  /*0290*/  IMAD.WIDE R2, R0, 0x4, R16 ;  /* 0x0000000400027825 */ /* 0x004fe200078e0210 */
[----:B----4-:R-:W-:-:S03]  /*02a0*/  FSETP.GEU.AND P6, PT, R5, -R14, PT ;  /* 0x8000000e0500720b */ /* 0x010fc60003fce000 */
[--C-:B------:R-:W-:Y:S01]  /*02b0*/  FADD R5, R5, R14.reuse ;  /* 0x0000000e05057221 */ /* 0x100fe20000000000 */
[CC--:B------:R-:W-:Y:S01]  /*02c0*/  FSETP.GEU.AND P0, PT, R6.reuse, -R14.reuse, PT ;  /* 0x8000000e0600720b */ /* 0x0c0fe20003f0e000 */
[--C-:B------:R-:W-:Y:S01]  /*02d0*/  FADD R6, R6, R14.reuse ;  /* 0x0000000e06067221 */ /* 0x100fe20000000000 */
[-C--:B------:R-:W-:Y:S02]  /*02e0*/  FSETP.GEU.AND P1, PT, R7, -R14.reuse, PT ;  /* 0x8000000e0700720b */ /* 0x080fe40003f2e000 */
[----:B------:R-:W-:Y:S01]  /*02f0*/  SEL R5, R5, RZ, P6 ;  /* 0x000000ff05057207 */ /* 0x000fe20003000000 */
[--C-:B------:R-:W-:Y:S01]  /*0300*/  FADD R7, R7, R14.reuse ;  /* 0x0000000e07077221 */ /* 0x100fe20000000000 */
[C---:B------:R-:W-:Y:S01]  /*0310*/  FSETP.GEU.AND P2, PT, R4.reuse, -R14, PT ;  /* 0x8000000e0400720b */ /* 0x040fe20003f4e000 */
[----:B------:R-:W-:Y:S01]  /*0320*/  FADD R4, R4, R14 ;  /* 0x0000000e04047221 */ /* 0x000fe20000000000 */
[CC--:B---3--:R-:W-:Y:S01]  /*0330*/  FSETP.GEU.AND P3, PT, R9.reuse, -R18.reuse, PT ;  /* 0x800000120900720b */ /* 0x0c8fe20003f6e000 */
[--C-:B------:R-:W-:Y:S01]  /*0340*/  FADD R9, R9, R18.reuse ;  /* 0x0000001209097221 */ /* 0x100fe20000000000 */
[CC--:B------:R-:W-:Y:S01]  /*0350*/  FSETP.GEU.AND P4, PT, R10.reuse, -R18.reuse, PT ;  /* 0x800000120a00720b */ /* 0x0c0fe20003f8e000 */
[--C-:B------:R-:W-:Y:S01]  /*0360*/  FADD R10, R10, R18.reuse ;  /* 0x000000120a0a7221 */ /* 0x100fe20000000000 */
[CC--:B------:R-:W-:Y:S01]  /*0370*/  FSETP.GEU.AND P5, PT, R11.reuse, -R18.reuse, PT ;  /* 0x800000120b00720b */ /* 0x0c0fe20003fae000 */
[--C-:B------:R-:W-:Y:S01]  /*0380*/  FADD R11, R11, R18.reuse ;  /* 0x000000120b0b7221 */ /* 0x100fe20000000000 */
[C---:B------:R-:W-:Y:S01]  /*0390*/  FSETP.GEU.AND P6, PT, R8.reuse, -R18, PT ;  /* 0x800000120800720b */ /* 0x040fe20003fce000 */
[----:B------:R-:W-:Y:S01]  /*03a0*/  FADD R8, R8, R18 ;  /* 0x0000001208087221 */ /* 0x000fe20000000000 */
[----:B------:R-:W-:-:S02]  /*03b0*/  SEL R6, R6, RZ, P0 ;  /* 0x000000ff06067207 */ /* 0x000fc40000000000 */
[----:B------:R-:W-:Y:S02]  /*03c0*/  SEL R7, R7, RZ, P1 ;  /* 0x000000ff07077207 */ /* 0x000fe40000800000 */
[----:B------:R-:W-:Y:S02]  /*03d0*/  SEL R4, R4, RZ, P2 ;  /* 0x000000ff04047207 */ /* 0x000fe40001000000 */
[----:B------:R-:W-:Y:S02]  /*03e0*/  SEL R9, R9, RZ, P3 ;  /* 0x000000ff09097207 */ /* 0x000fe40001800000 */
[----:B------:R-:W-:Y:S02]  /*03f0*/  SEL R10, R10, RZ, P4 ;  /* 0x000000ff0a0a7207 */ /* 0x000fe40002000000 */
[----:B------:R-:W-:Y:S02]  /*0400*/  SEL R11, R11, RZ, P5 ;  /* 0x000000ff0b0b7207 */ /* 0x000fe40002800000 */
[----:B------:R-:W-:Y:S01]  /*0410*/  SEL R8, R8, RZ, P6 ;  /* 0x000000ff08087207 */ /* 0x000fe20003000000 */
[----:B------:R-:W-:Y:S04]  /*0420*/  STG.E.128 desc[UR4][R2.64], R4 ;  /* 0x0000000402007986 */ /* 0x000fe8000c101d04 */
[----:B------:R-:W-:Y:S01]  /*0430*/  STG.E.128 desc[UR4][R2.64+0x800], R8 ;  /* 0x0008000802007986 */ /* 0x000fe2000c101d04 */
[----:B------:R-:W-:Y:S05]  /*0440*/  EXIT ;  /* 0x000000000000794d */ /* 0x000fea0003800000 */
.L_x_0:
[----:B------:R-:W-:-:S00]  /*0450*/  BRA `(.L_x_0) ;  /* 0xfffffffc00fc7947 */ /* 0x000fc0000383ffff */
[----:B------:R-:W-:-:S00]  /*0460*/  NOP ;  /* 0x0000000000007918 */ /* 0x000fc00000000000 */
        /* <DEDUP_REMOVED lines=9> */
.L_x_1:


//--------------------- .nv.constant0.triton_poi_fused_convolution_relu_9 --------------------------
	.section	.nv.constant0.triton_poi_fused_convolution_relu_9,"a",@progbits
	.sectionflags	@""
	.align	4
.nv.constant0.triton_poi_fused_convolution_relu_9:
	.zero		556
